//
// Generated by NVIDIA NVVM Compiler
//
// Compiler Build ID: CL-36424714
// Cuda compilation tools, release 13.0, V13.0.88
// Based on NVVM 20.0.0
//

.version 9.0
.target sm_100
.address_size 64

	// .globl	_Z22sgemm_shared_mem_blockiiifPKfS0_fPf
// _ZZ22sgemm_shared_mem_blockiiifPKfS0_fPfE7sharedA has been demoted
// _ZZ22sgemm_shared_mem_blockiiifPKfS0_fPfE7sharedB has been demoted

.visible .entry _Z22sgemm_shared_mem_blockiiifPKfS0_fPf(
	.param .u32 _Z22sgemm_shared_mem_blockiiifPKfS0_fPf_param_0,
	.param .u32 _Z22sgemm_shared_mem_blockiiifPKfS0_fPf_param_1,
	.param .u32 _Z22sgemm_shared_mem_blockiiifPKfS0_fPf_param_2,
	.param .f32 _Z22sgemm_shared_mem_blockiiifPKfS0_fPf_param_3,
	.param .u64 .ptr .align 1 _Z22sgemm_shared_mem_blockiiifPKfS0_fPf_param_4,
	.param .u64 .ptr .align 1 _Z22sgemm_shared_mem_blockiiifPKfS0_fPf_param_5,
	.param .f32 _Z22sgemm_shared_mem_blockiiifPKfS0_fPf_param_6,
	.param .u64 .ptr .align 1 _Z22sgemm_shared_mem_blockiiifPKfS0_fPf_param_7
)
{
	.reg .pred 	%p<12>;
	.reg .b32 	%r<45>;
	.reg .b32 	%f<116>;
	.reg .b64 	%rd<13>;
	// demoted variable
	.shared .align 4 .b8 _ZZ22sgemm_shared_mem_blockiiifPKfS0_fPfE7sharedA[4096];
	// demoted variable
	.shared .align 4 .b8 _ZZ22sgemm_shared_mem_blockiiifPKfS0_fPfE7sharedB[4096];
	ld.param.u32 	%r24, [_Z22sgemm_shared_mem_blockiiifPKfS0_fPf_param_0];
	ld.param.u32 	%r25, [_Z22sgemm_shared_mem_blockiiifPKfS0_fPf_param_1];
	ld.param.u32 	%r26, [_Z22sgemm_shared_mem_blockiiifPKfS0_fPf_param_2];
	ld.param.f32 	%f8, [_Z22sgemm_shared_mem_blockiiifPKfS0_fPf_param_3];
	ld.param.u64 	%rd4, [_Z22sgemm_shared_mem_blockiiifPKfS0_fPf_param_4];
	ld.param.u64 	%rd5, [_Z22sgemm_shared_mem_blockiiifPKfS0_fPf_param_5];
	ld.param.f32 	%f9, [_Z22sgemm_shared_mem_blockiiifPKfS0_fPf_param_6];
	ld.param.u64 	%rd6, [_Z22sgemm_shared_mem_blockiiifPKfS0_fPf_param_7];
	mov.u32 	%r1, %tid.x;
	shr.u32 	%r42, %r1, 5;
	and.b32  	%r40, %r1, 31;
	mov.u32 	%r27, %ctaid.x;
	shl.b32 	%r28, %r27, 5;
	or.b32  	%r4, %r28, %r42;
	mov.u32 	%r29, %ctaid.y;
	shl.b32 	%r5, %r29, 5;
	or.b32  	%r6, %r5, %r40;
	setp.lt.s32 	%p1, %r26, 1;
	mov.f32 	%f115, 0f00000000;
	@%p1 bra 	$L__BB0_7;
	shl.b32 	%r31, %r1, 2;
	mov.u32 	%r32, _ZZ22sgemm_shared_mem_blockiiifPKfS0_fPfE7sharedA;
	add.s32 	%r7, %r32, %r31;
	mov.u32 	%r33, _ZZ22sgemm_shared_mem_blockiiifPKfS0_fPfE7sharedB;
	add.s32 	%r8, %r33, %r31;
	and.b32  	%r34, %r31, 3968;
	add.s32 	%r9, %r32, %r34;
	shl.b32 	%r35, %r40, 2;
	add.s32 	%r10, %r33, %r35;
	mad.lo.s32 	%r36, %r25, %r42, %r5;
	add.s32 	%r43, %r36, %r40;
	shl.b32 	%r12, %r25, 5;
	mad.lo.s32 	%r41, %r26, %r4, %r40;
	cvta.to.global.u64 	%rd1, %rd4;
	cvta.to.global.u64 	%rd2, %rd5;
	mov.f32 	%f115, 0f00000000;
	mov.b32 	%r44, 0;
$L__BB0_2:
	setp.ge.s32 	%p2, %r4, %r24;
	mul.wide.s32 	%rd7, %r41, 4;
	add.s64 	%rd3, %rd1, %rd7;
	setp.ge.s32 	%p3, %r40, %r26;
	mov.f32 	%f113, 0f00000000;
	or.pred  	%p4, %p2, %p3;
	@%p4 bra 	$L__BB0_4;
	ld.global.f32 	%f113, [%rd3];
$L__BB0_4:
	setp.ge.s32 	%p5, %r6, %r25;
	st.shared.f32 	[%r7], %f113;
	setp.ge.s32 	%p6, %r42, %r26;
	mov.f32 	%f114, 0f00000000;
	or.pred  	%p7, %p6, %p5;
	@%p7 bra 	$L__BB0_6;
	mul.wide.s32 	%rd8, %r43, 4;
	add.s64 	%rd9, %rd2, %rd8;
	ld.global.f32 	%f114, [%rd9];
$L__BB0_6:
	st.shared.f32 	[%r8], %f114;
	bar.sync 	0;
	ld.shared.f32 	%f14, [%r9];
	ld.shared.f32 	%f15, [%r10];
	fma.rn.f32 	%f16, %f14, %f15, %f115;
	ld.shared.f32 	%f17, [%r9+4];
	ld.shared.f32 	%f18, [%r10+128];
	fma.rn.f32 	%f19, %f17, %f18, %f16;
	ld.shared.f32 	%f20, [%r9+8];
	ld.shared.f32 	%f21, [%r10+256];
	fma.rn.f32 	%f22, %f20, %f21, %f19;
	ld.shared.f32 	%f23, [%r9+12];
	ld.shared.f32 	%f24, [%r10+384];
	fma.rn.f32 	%f25, %f23, %f24, %f22;
	ld.shared.f32 	%f26, [%r9+16];
	ld.shared.f32 	%f27, [%r10+512];
	fma.rn.f32 	%f28, %f26, %f27, %f25;
	ld.shared.f32 	%f29, [%r9+20];
	ld.shared.f32 	%f30, [%r10+640];
	fma.rn.f32 	%f31, %f29, %f30, %f28;
	ld.shared.f32 	%f32, [%r9+24];
	ld.shared.f32 	%f33, [%r10+768];
	fma.rn.f32 	%f34, %f32, %f33, %f31;
	ld.shared.f32 	%f35, [%r9+28];
	ld.shared.f32 	%f36, [%r10+896];
	fma.rn.f32 	%f37, %f35, %f36, %f34;
	ld.shared.f32 	%f38, [%r9+32];
	ld.shared.f32 	%f39, [%r10+1024];
	fma.rn.f32 	%f40, %f38, %f39, %f37;
	ld.shared.f32 	%f41, [%r9+36];
	ld.shared.f32 	%f42, [%r10+1152];
	fma.rn.f32 	%f43, %f41, %f42, %f40;
	ld.shared.f32 	%f44, [%r9+40];
	ld.shared.f32 	%f45, [%r10+1280];
	fma.rn.f32 	%f46, %f44, %f45, %f43;
	ld.shared.f32 	%f47, [%r9+44];
	ld.shared.f32 	%f48, [%r10+1408];
	fma.rn.f32 	%f49, %f47, %f48, %f46;
	ld.shared.f32 	%f50, [%r9+48];
	ld.shared.f32 	%f51, [%r10+1536];
	fma.rn.f32 	%f52, %f50, %f51, %f49;
	ld.shared.f32 	%f53, [%r9+52];
	ld.shared.f32 	%f54, [%r10+1664];
	fma.rn.f32 	%f55, %f53, %f54, %f52;
	ld.shared.f32 	%f56, [%r9+56];
	ld.shared.f32 	%f57, [%r10+1792];
	fma.rn.f32 	%f58, %f56, %f57, %f55;
	ld.shared.f32 	%f59, [%r9+60];
	ld.shared.f32 	%f60, [%r10+1920];
	fma.rn.f32 	%f61, %f59, %f60, %f58;
	ld.shared.f32 	%f62, [%r9+64];
	ld.shared.f32 	%f63, [%r10+2048];
	fma.rn.f32 	%f64, %f62, %f63, %f61;
	ld.shared.f32 	%f65, [%r9+68];
	ld.shared.f32 	%f66, [%r10+2176];
	fma.rn.f32 	%f67, %f65, %f66, %f64;
	ld.shared.f32 	%f68, [%r9+72];
	ld.shared.f32 	%f69, [%r10+2304];
	fma.rn.f32 	%f70, %f68, %f69, %f67;
	ld.shared.f32 	%f71, [%r9+76];
	ld.shared.f32 	%f72, [%r10+2432];
	fma.rn.f32 	%f73, %f71, %f72, %f70;
	ld.shared.f32 	%f74, [%r9+80];
	ld.shared.f32 	%f75, [%r10+2560];
	fma.rn.f32 	%f76, %f74, %f75, %f73;
	ld.shared.f32 	%f77, [%r9+84];
	ld.shared.f32 	%f78, [%r10+2688];
	fma.rn.f32 	%f79, %f77, %f78, %f76;
	ld.shared.f32 	%f80, [%r9+88];
	ld.shared.f32 	%f81, [%r10+2816];
	fma.rn.f32 	%f82, %f80, %f81, %f79;
	ld.shared.f32 	%f83, [%r9+92];
	ld.shared.f32 	%f84, [%r10+2944];
	fma.rn.f32 	%f85, %f83, %f84, %f82;
	ld.shared.f32 	%f86, [%r9+96];
	ld.shared.f32 	%f87, [%r10+3072];
	fma.rn.f32 	%f88, %f86, %f87, %f85;
	ld.shared.f32 	%f89, [%r9+100];
	ld.shared.f32 	%f90, [%r10+3200];
	fma.rn.f32 	%f91, %f89, %f90, %f88;
	ld.shared.f32 	%f92, [%r9+104];
	ld.shared.f32 	%f93, [%r10+3328];
	fma.rn.f32 	%f94, %f92, %f93, %f91;
	ld.shared.f32 	%f95, [%r9+108];
	ld.shared.f32 	%f96, [%r10+3456];
	fma.rn.f32 	%f97, %f95, %f96, %f94;
	ld.shared.f32 	%f98, [%r9+112];
	ld.shared.f32 	%f99, [%r10+3584];
	fma.rn.f32 	%f100, %f98, %f99, %f97;
	ld.shared.f32 	%f101, [%r9+116];
	ld.shared.f32 	%f102, [%r10+3712];
	fma.rn.f32 	%f103, %f101, %f102, %f100;
	ld.shared.f32 	%f104, [%r9+120];
	ld.shared.f32 	%f105, [%r10+3840];
	fma.rn.f32 	%f106, %f104, %f105, %f103;
	ld.shared.f32 	%f107, [%r9+124];
	ld.shared.f32 	%f108, [%r10+3968];
	fma.rn.f32 	%f115, %f107, %f108, %f106;
	bar.sync 	0;
	add.s32 	%r44, %r44, 32;
	add.s32 	%r43, %r43, %r12;
	add.s32 	%r42, %r42, 32;
	add.s32 	%r41, %r41, 32;
	add.s32 	%r40, %r40, 32;
	setp.lt.s32 	%p8, %r44, %r26;
	@%p8 bra 	$L__BB0_2;
$L__BB0_7:
	setp.ge.s32 	%p9, %r4, %r24;
	setp.ge.s32 	%p10, %r6, %r25;
	or.pred  	%p11, %p9, %p10;
	@%p11 bra 	$L__BB0_9;
	mad.lo.s32 	%r39, %r25, %r4, %r6;
	cvta.to.global.u64 	%rd10, %rd6;
	mul.wide.s32 	%rd11, %r39, 4;
	add.s64 	%rd12, %rd10, %rd11;
	ld.global.f32 	%f109, [%rd12];
	mul.f32 	%f110, %f9, %f109;
	fma.rn.f32 	%f111, %f8, %f115, %f110;
	st.global.f32 	[%rd12], %f111;
$L__BB0_9:
	ret;

}


// ===== COMPILED SASS (sm_100) =====

	.target	sm_100

	.elftype	@"ET_EXEC"


//--------------------- .note.nv.tkinfo           --------------------------
	.section	.note.nv.tkinfo,"",@"SHT_NOTE"
	.sectionflags	@"SHF_NOTE_NV_TKINFO"
	.tkinfo
        /*0018*/ 	.word	0x00000002
        /*0030*/ 	.string	""
        /*0030*/ 	.string	"ptxas"
        /*0030*/ 	.string	"Cuda compilation tools, release 13.0, V13.0.88"
        /*0030*/ 	.string	"Build cuda_13.0.r13.0/compiler.36424714_0"
        /*0030*/ 	.string	"-arch sm_100 -m 64 "



//--------------------- .note.nv.cuinfo           --------------------------
	.section	.note.nv.cuinfo,"",@"SHT_NOTE"
	.sectionflags	@"SHF_NOTE_NV_CUINFO"
        /*0018*/ 	.short	0x0002
        /*001a*/ 	.short	0x0064
        /*001c*/ 	.short	0x0082
	.zero		2


//--------------------- .nv.info                  --------------------------
	.section	.nv.info,"",@"SHT_CUDA_INFO"
	.align	4


	//----- nvinfo : EIATTR_REGCOUNT
	.align		4
        /*0000*/ 	.byte	0x04, 0x2f
        /*0002*/ 	.short	(.L_1 - .L_0)
	.align		4
.L_0:
        /*0004*/ 	.word	index@(_Z22sgemm_shared_mem_blockiiifPKfS0_fPf)
        /*0008*/ 	.word	0x00000020


	//----- nvinfo : EIATTR_FRAME_SIZE
	.align		4
.L_1:
        /*000c*/ 	.byte	0x04, 0x11
        /*000e*/ 	.short	(.L_3 - .L_2)
	.align		4
.L_2:
        /*0010*/ 	.word	index@(_Z22sgemm_shared_mem_blockiiifPKfS0_fPf)
        /*0014*/ 	.word	0x00000000


	//----- nvinfo : EIATTR_MIN_STACK_SIZE
	.align		4
.L_3:
        /*0018*/ 	.byte	0x04, 0x12
        /*001a*/ 	.short	(.L_5 - .L_4)
	.align		4
.L_4:
        /*001c*/ 	.word	index@(_Z22sgemm_shared_mem_blockiiifPKfS0_fPf)
        /*0020*/ 	.word	0x00000000
.L_5:


//--------------------- .nv.compat                --------------------------
	.section	.nv.compat,"",@"SHT_CUDA_COMPAT_INFO"
	.align	4
        /*0000*/ 	.byte	0x02, 0x09, 0x00, 0x00, 0x02, 0x02, 0x01, 0x00, 0x02, 0x05, 0x05, 0x00, 0x03, 0x07, 0x01, 0x01
        /*0010*/ 	.byte	0x02, 0x03, 0x00, 0x00, 0x02, 0x06, 0x01, 0x00, 0x04, 0x0b, 0x08, 0x00, 0x09, 0x00, 0x00, 0x00
        /*0020*/ 	.byte	0x00, 0x00, 0x00, 0x00


//--------------------- .nv.info._Z22sgemm_shared_mem_blockiiifPKfS0_fPf --------------------------
	.section	.nv.info._Z22sgemm_shared_mem_blockiiifPKfS0_fPf,"",@"SHT_CUDA_INFO"
	.sectionflags	@""
	.align	4


	//----- nvinfo : EIATTR_CUDA_API_VERSION
	.align		4
        /*0000*/ 	.byte	0x04, 0x37
        /*0002*/ 	.short	(.L_7 - .L_6)
.L_6:
        /*0004*/ 	.word	0x00000082


	//----- nvinfo : EIATTR_KPARAM_INFO
	.align		4
.L_7:
        /*0008*/ 	.byte	0x04, 0x17
        /*000a*/ 	.short	(.L_9 - .L_8)
.L_8:
        /*000c*/ 	.word	0x00000000
        /*0010*/ 	.short	0x0007
        /*0012*/ 	.short	0x0028
        /*0014*/ 	.byte	0x00, 0xf5, 0x21, 0x00


	//----- nvinfo : EIATTR_KPARAM_INFO
	.align		4
.L_9:
        /*0018*/ 	.byte	0x04, 0x17
        /*001a*/ 	.short	(.L_11 - .L_10)
.L_10:
        /*001c*/ 	.word	0x00000000
        /*0020*/ 	.short	0x0006
        /*0022*/ 	.short	0x0020
        /*0024*/ 	.byte	0x00, 0xf0, 0x11, 0x00


	//----- nvinfo : EIATTR_KPARAM_INFO
	.align		4
.L_11:
        /*0028*/ 	.byte	0x04, 0x17
        /*002a*/ 	.short	(.L_13 - .L_12)
.L_12:
        /*002c*/ 	.word	0x00000000
        /*0030*/ 	.short	0x0005
        /*0032*/ 	.short	0x0018
        /*0034*/ 	.byte	0x00, 0xf5, 0x21, 0x00


	//----- nvinfo : EIATTR_KPARAM_INFO
	.align		4
.L_13:
        /*0038*/ 	.byte	0x04, 0x17
        /*003a*/ 	.short	(.L_15 - .L_14)
.L_14:
        /*003c*/ 	.word	0x00000000
        /*0040*/ 	.short	0x0004
        /*0042*/ 	.short	0x0010
        /*0044*/ 	.byte	0x00, 0xf5, 0x21, 0x00


	//----- nvinfo : EIATTR_KPARAM_INFO
	.align		4
.L_15:
        /*0048*/ 	.byte	0x04, 0x17
        /*004a*/ 	.short	(.L_17 - .L_16)
.L_16:
        /*004c*/ 	.word	0x00000000
        /*0050*/ 	.short	0x0003
        /*0052*/ 	.short	0x000c
        /*0054*/ 	.byte	0x00, 0xf0, 0x11, 0x00


	//----- nvinfo : EIATTR_KPARAM_INFO
	.align		4
.L_17:
        /*0058*/ 	.byte	0x04, 0x17
        /*005a*/ 	.short	(.L_19 - .L_18)
.L_18:
        /*005c*/ 	.word	0x00000000
        /*0060*/ 	.short	0x0002
        /*0062*/ 	.short	0x0008
        /*0064*/ 	.byte	0x00, 0xf0, 0x11, 0x00


	//----- nvinfo : EIATTR_KPARAM_INFO
	.align		4
.L_19:
        /*0068*/ 	.byte	0x04, 0x17
        /*006a*/ 	.short	(.L_21 - .L_20)
.L_20:
        /*006c*/ 	.word	0x00000000
        /*0070*/ 	.short	0x0001
        /*0072*/ 	.short	0x0004
        /*0074*/ 	.byte	0x00, 0xf0, 0x11, 0x00


	//----- nvinfo : EIATTR_KPARAM_INFO
	.align		4
.L_21:
        /*0078*/ 	.byte	0x04, 0x17
        /*007a*/ 	.short	(.L_23 - .L_22)
.L_22:
        /*007c*/ 	.word	0x00000000
        /*0080*/ 	.short	0x0000
        /*0082*/ 	.short	0x0000
        /*0084*/ 	.byte	0x00, 0xf0, 0x11, 0x00


	//----- nvinfo : EIATTR_SPARSE_MMA_MASK
	.align		4
.L_23:
        /*0088*/ 	.byte	0x03, 0x50
        /*008a*/ 	.short	0x0000


	//----- nvinfo : EIATTR_MAXREG_COUNT
	.align		4
        /*008c*/ 	.byte	0x03, 0x1b
        /*008e*/ 	.short	0x00ff


	//----- nvinfo : EIATTR_NUM_BARRIERS
	.align		4
        /*0090*/ 	.byte	0x02, 0x4c
        /*0092*/ 	.byte	0x01
	.zero		1


	//----- nvinfo : EIATTR_MERCURY_ISA_VERSION
	.align		4
        /*0094*/ 	.byte	0x03, 0x5f
        /*0096*/ 	.short	0x0101


	//----- nvinfo : EIATTR_VRC_CTA_INIT_COUNT
	.align		4
        /*0098*/ 	.byte	0x02, 0x4a
	.zero		1
	.zero		1


	//----- nvinfo : EIATTR_EXIT_INSTR_OFFSETS
	.align		4
        /*009c*/ 	.byte	0x04, 0x1c
        /*009e*/ 	.short	(.L_25 - .L_24)


	//   ....[0]....
.L_24:
        /*00a0*/ 	.word	0x00000820


	//   ....[1]....
        /*00a4*/ 	.word	0x000008c0


	//----- nvinfo : EIATTR_CBANK_PARAM_SIZE
	.align		4
.L_25:
        /*00a8*/ 	.byte	0x03, 0x19
        /*00aa*/ 	.short	0x0030


	//----- nvinfo : EIATTR_PARAM_CBANK
	.align		4
        /*00ac*/ 	.byte	0x04, 0x0a
        /*00ae*/ 	.short	(.L_27 - .L_26)
	.align		4
.L_26:
        /*00b0*/ 	.word	index@(.nv.constant0._Z22sgemm_shared_mem_blockiiifPKfS0_fPf)
        /*00b4*/ 	.short	0x0380
        /*00b6*/ 	.short	0x0030


	//----- nvinfo : EIATTR_SW_WAR
	.align		4
.L_27:
        /*00b8*/ 	.byte	0x04, 0x36
        /*00ba*/ 	.short	(.L_29 - .L_28)
.L_28:
        /*00bc*/ 	.word	0x00000008
.L_29:


//--------------------- .nv.callgraph             --------------------------
	.section	.nv.callgraph,"",@"SHT_CUDA_CALLGRAPH"
	.align	4
	.sectionentsize	8
	.align		4
        /*0000*/ 	.word	0x00000000
	.align		4
        /*0004*/ 	.word	0xffffffff
	.align		4
        /*0008*/ 	.word	0x00000000
	.align		4
        /*000c*/ 	.word	0xfffffffe
	.align		4
        /*0010*/ 	.word	0x00000000
	.align		4
        /*0014*/ 	.word	0xfffffffd
	.align		4
        /*0018*/ 	.word	0x00000000
	.align		4
        /*001c*/ 	.word	0xfffffffc


//--------------------- .text._Z22sgemm_shared_mem_blockiiifPKfS0_fPf --------------------------
	.section	.text._Z22sgemm_shared_mem_blockiiifPKfS0_fPf,"ax",@progbits
	.align	128
        .global         _Z22sgemm_shared_mem_blockiiifPKfS0_fPf
        .type           _Z22sgemm_shared_mem_blockiiifPKfS0_fPf,@function
        .size           _Z22sgemm_shared_mem_blockiiifPKfS0_fPf,(.L_x_3 - _Z22sgemm_shared_mem_blockiiifPKfS0_fPf)
        .other          _Z22sgemm_shared_mem_blockiiifPKfS0_fPf,@"STO_CUDA_ENTRY STV_DEFAULT"
_Z22sgemm_shared_mem_blockiiifPKfS0_fPf:
.text._Z22sgemm_shared_mem_blockiiifPKfS0_fPf:
[----:B------:R-:W-:Y:S01]  /*0000*/  LDC R1, c[0x0][0x37c] ;  /* 0x0000df00ff017b82 */ /* 0x000fe20000000800 */
[----:B------:R-:W0:Y:S07]  /*0010*/  S2R R6, SR_TID.X ;  /* 0x0000000000067919 */ /* 0x000e2e0000002100 */
[----:B------:R-:W1:Y:S01]  /*0020*/  S2UR UR4, SR_CTAID.X ;  /* 0x00000000000479c3 */ /* 0x000e620000002500 */
[----:B------:R-:W2:Y:S01]  /*0030*/  LDCU UR10, c[0x0][0x388] ;  /* 0x00007100ff0a77ac */ /* 0x000ea20008000800 */
[----:B------:R-:W-:Y:S01]  /*0040*/  HFMA2 R23, -RZ, RZ, 0, 0 ;  /* 0x00000000ff177431 */ /* 0x000fe200000001ff */
[----:B------:R-:W3:Y:S01]  /*0050*/  S2R R3, SR_CTAID.Y ;  /* 0x0000000000037919 */ /* 0x000ee20000002600 */
[----:B------:R-:W4:Y:S01]  /*0060*/  LDCU.64 UR8, c[0x0][0x358] ;  /* 0x00006b00ff0877ac */ /* 0x000f220008000a00 */
[----:B--2---:R-:W-:-:S02]  /*0070*/  UISETP.GE.AND UP0, UPT, UR10, 0x1, UPT ;  /* 0x000000010a00788c */ /* 0x004fc4000bf06270 */
[----:B-1----:R-:W-:Y:S01]  /*0080*/  USHF.L.U32 UR4, UR4, 0x5, URZ ;  /* 0x0000000504047899 */ /* 0x002fe200080006ff */
[----:B0-----:R-:W-:Y:S02]  /*0090*/  SHF.R.U32.HI R16, RZ, 0x5, R6 ;  /* 0x00000005ff107819 */ /* 0x001fe40000011606 */
[----:B---3--:R-:W-:-:S03]  /*00a0*/  SHF.L.U32 R3, R3, 0x5, RZ ;  /* 0x0000000503037819 */ /* 0x008fc600000006ff */
[----:B------:R-:W-:Y:S02]  /*00b0*/  LOP3.LUT R18, R16, UR4, RZ, 0xfc, !PT ;  /* 0x0000000410127c12 */ /* 0x000fe4000f8efcff */
[----:B------:R-:W-:Y:S01]  /*00c0*/  LOP3.LUT R17, R3, 0x1f, R6, 0xf8, !PT ;  /* 0x0000001f03117812 */ /* 0x000fe200078ef806 */
[----:B----4-:R-:W-:Y:S06]  /*00d0*/  BRA.U !UP0, `(.L_x_0) ;  /* 0x0000000508c47547 */ /* 0x010fec000b800000 */
[----:B------:R-:W0:Y:S01]  /*00e0*/  S2UR UR7, SR_CgaCtaId ;  /* 0x00000000000779c3 */ /* 0x000e220000008800 */
[----:B------:R-:W1:Y:S01]  /*00f0*/  LDCU UR11, c[0x0][0x384] ;  /* 0x00007080ff0b77ac */ /* 0x000e620008000800 */
[C---:B------:R-:W-:Y:S02]  /*0100*/  LOP3.LUT R7, R6.reuse, 0x1f, RZ, 0xc0, !PT ;  /* 0x0000001f06077812 */ /* 0x040fe400078ec0ff */
[----:B------:R-:W-:Y:S01]  /*0110*/  SHF.L.U32 R6, R6, 0x2, RZ ;  /* 0x0000000206067819 */ /* 0x000fe200000006ff */
[----:B------:R-:W-:Y:S01]  /*0120*/  UMOV UR4, 0x400 ;  /* 0x0000040000047882 */ /* 0x000fe20000000000 */
[----:B------:R-:W-:Y:S01]  /*0130*/  MOV R23, RZ ;  /* 0x000000ff00177202 */ /* 0x000fe20000000f00 */
[----:B------:R-:W-:Y:S01]  /*0140*/  UIADD3 UR5, UPT, UPT, UR4, 0x1000, URZ ;  /* 0x0000100004057890 */ /* 0x000fe2000fffe0ff */
[----:B------:R-:W2:Y:S01]  /*0150*/  LDC R2, c[0x0][0x384] ;  /* 0x0000e100ff027b82 */ /* 0x000ea20000000800 */
[----:B------:R-:W-:Y:S01]  /*0160*/  LOP3.LUT R5, R6, 0xf80, RZ, 0xc0, !PT ;  /* 0x00000f8006057812 */ /* 0x000fe200078ec0ff */
[----:B------:R-:W-:Y:S01]  /*0170*/  IMAD R0, R18, UR10, R7 ;  /* 0x0000000a12007c24 */ /* 0x000fe2000f8e0207 */
[----:B------:R-:W3:Y:S01]  /*0180*/  LDCU UR13, c[0x0][0x388] ;  /* 0x00007100ff0d77ac */ /* 0x000ee20008000800 */
[----:B------:R-:W4:Y:S04]  /*0190*/  LDCU UR12, c[0x0][0x380] ;  /* 0x00007000ff0c77ac */ /* 0x000f280008000800 */
[----:B------:R-:W2:Y:S01]  /*01a0*/  LDC.64 R20, c[0x0][0x390] ;  /* 0x0000e400ff147b82 */ /* 0x000ea20000000a00 */
[----:B-1----:R-:W-:Y:S01]  /*01b0*/  IMAD R4, R16, UR11, R3 ;  /* 0x0000000b10047c24 */ /* 0x002fe2000f8e0203 */
[----:B0-----:R-:W-:-:S04]  /*01c0*/  ULEA UR6, UR7, UR5, 0x18 ;  /* 0x0000000507067291 */ /* 0x001fc8000f8ec0ff */
[----:B------:R-:W-:Y:S01]  /*01d0*/  IADD3 R3, PT, PT, R7, R4, RZ ;  /* 0x0000000407037210 */ /* 0x000fe20007ffe0ff */
[----:B------:R-:W-:-:S03]  /*01e0*/  ULEA UR5, UR7, UR4, 0x18 ;  /* 0x0000000407057291 */ /* 0x000fc6000f8ec0ff */
[----:B------:R-:W-:Y:S01]  /*01f0*/  UMOV UR4, URZ ;  /* 0x000000ff00047c82 */ /* 0x000fe20008000000 */
[----:B---34-:R-:W-:-:S08]  /*0200*/  LEA R4, R7, UR6, 0x2 ;  /* 0x0000000607047c11 */ /* 0x018fd0000f8e10ff */
.L_x_1:
[----:B--2---:R-:W-:Y:S01]  /*0210*/  ISETP.GE.AND P0, PT, R17, R2, PT ;  /* 0x000000021100720c */ /* 0x004fe20003f06270 */
[----:B------:R-:W-:Y:S01]  /*0220*/  HFMA2 R26, -RZ, RZ, 0, 0 ;  /* 0x00000000ff1a7431 */ /* 0x000fe200000001ff */
[----:B------:R-:W-:Y:S01]  /*0230*/  ISETP.GE.AND P1, PT, R7, UR13, PT ;  /* 0x0000000d07007c0c */ /* 0x000fe2000bf26270 */
[----:B------:R-:W-:Y:S01]  /*0240*/  IMAD.WIDE R8, R0, 0x4, R20 ;  /* 0x0000000400087825 */ /* 0x000fe200078e0214 */
[----:B------:R-:W-:Y:S02]  /*0250*/  ISETP.GE.OR P0, PT, R16, UR13, P0 ;  /* 0x0000000d10007c0c */ /* 0x000fe40008706670 */
[----:B------:R-:W-:Y:S02]  /*0260*/  ISETP.GE.OR P1, PT, R18, UR12, P1 ;  /* 0x0000000c12007c0c */ /* 0x000fe40008f26670 */
[----:B------:R-:W-:-:S09]  /*0270*/  MOV R29, RZ ;  /* 0x000000ff001d7202 */ /* 0x000fd20000000f00 */
[----:B------:R-:W0:Y:S02]  /*0280*/  @!P0 LDC.64 R10, c[0x0][0x398] ;  /* 0x0000e600ff0a8b82 */ /* 0x000e240000000a00 */
[----:B------:R-:W2:Y:S01]  /*0290*/  @!P1 LDG.E R29, desc[UR8][R8.64] ;  /* 0x00000008081d9981 */ /* 0x000ea2000c1e1900 */
[----:B0-----:R-:W-:-:S05]  /*02a0*/  @!P0 IMAD.WIDE R24, R3, 0x4, R10 ;  /* 0x0000000403188825 */ /* 0x001fca00078e020a */
[----:B------:R-:W3:Y:S04]  /*02b0*/  @!P0 LDG.E R26, desc[UR8][R24.64] ;  /* 0x00000008181a8981 */ /* 0x000ee8000c1e1900 */
[----:B--2---:R-:W-:Y:S04]  /*02c0*/  STS [R6+UR5], R29 ;  /* 0x0000001d06007988 */ /* 0x004fe80008000805 */
[----:B---3--:R-:W-:Y:S01]  /*02d0*/  STS [R6+UR6], R26 ;  /* 0x0000001a06007988 */ /* 0x008fe20008000806 */
[----:B------:R-:W-:Y:S06]  /*02e0*/  BAR.SYNC.DEFER_BLOCKING 0x0 ;  /* 0x0000000000007b1d */ /* 0x000fec0000010000 */
[----:B------:R-:W-:Y:S04]  /*02f0*/  LDS R22, [R4] ;  /* 0x0000000004167984 */ /* 0x000fe80000000800 */
[----:B------:R-:W0:Y:S04]  /*0300*/  LDS.128 R12, [R5+UR5] ;  /* 0x00000005050c7984 */ /* 0x000e280008000c00 */
[----:B------:R-:W1:Y:S04]  /*0310*/  LDS R25, [R4+0x80] ;  /* 0x0000800004197984 */ /* 0x000e680000000800 */
[----:B------:R-:W2:Y:S04]  /*0320*/  LDS R27, [R4+0x100] ;  /* 0x00010000041b7984 */ /* 0x000ea80000000800 */
[----:B------:R-:W3:Y:S04]  /*0330*/  LDS R28, [R4+0x180] ;  /* 0x00018000041c7984 */ /* 0x000ee80000000800 */
[----:B------:R-:W-:Y:S04]  /*0340*/  LDS R19, [R4+0x200] ;  /* 0x0002000004137984 */ /* 0x000fe80000000800 */
[----:B------:R-:W4:Y:S04]  /*0350*/  LDS.128 R8, [R5+UR5+0x10] ;  /* 0x0000100505087984 */ /* 0x000f280008000c00 */
[----:B------:R-:W-:Y:S04]  /*0360*/  LDS R26, [R4+0x380] ;  /* 0x00038000041a7984 */ /* 0x000fe80000000800 */
[----:B------:R-:W-:Y:S01]  /*0370*/  LDS R24, [R4+0x480] ;  /* 0x0004800004187984 */ /* 0x000fe20000000800 */
[----:B0-----:R-:W-:-:S03]  /*0380*/  FFMA R12, R12, R22, R23 ;  /* 0x000000160c0c7223 */ /* 0x001fc60000000017 */
[----:B------:R-:W0:Y:S04]  /*0390*/  LDS R22, [R4+0x280] ;  /* 0x0002800004167984 */ /* 0x000e280000000800 */
[----:B------:R-:W5:Y:S01]  /*03a0*/  LDS R23, [R4+0x300] ;  /* 0x0003000004177984 */ /* 0x000f620000000800 */
[----:B-1----:R-:W-:-:S03]  /*03b0*/  FFMA R12, R25, R13, R12 ;  /* 0x0000000d190c7223 */ /* 0x002fc6000000000c */
[----:B------:R-:W-:Y:S01]  /*03c0*/  LDS R25, [R4+0x400] ;  /* 0x0004000004197984 */ /* 0x000fe20000000800 */
[----:B--2---:R-:W-:-:S04]  /*03d0*/  FFMA R27, R27, R14, R12 ;  /* 0x0000000e1b1b7223 */ /* 0x004fc8000000000c */
[----:B---3--:R-:W-:Y:S02]  /*03e0*/  FFMA R27, R28, R15, R27 ;  /* 0x0000000f1c1b7223 */ /* 0x008fe4000000001b */
[----:B------:R-:W1:Y:S02]  /*03f0*/  LDS.128 R12, [R5+UR5+0x20] ;  /* 0x00002005050c7984 */ /* 0x000e640008000c00 */
[----:B----4-:R-:W-:Y:S02]  /*0400*/  FFMA R19, R8, R19, R27 ;  /* 0x0000001308137223 */ /* 0x010fe4000000001b */
[----:B------:R-:W-:Y:S02]  /*0410*/  LDS R28, [R4+0x580] ;  /* 0x00058000041c7984 */ /* 0x000fe40000000800 */
[----:B0-----:R-:W-:Y:S02]  /*0420*/  FFMA R22, R22, R9, R19 ;  /* 0x0000000916167223 */ /* 0x001fe40000000013 */
[----:B------:R-:W0:Y:S02]  /*0430*/  LDS R19, [R4+0x500] ;  /* 0x0005000004137984 */ /* 0x000e240000000800 */
[----:B-----5:R-:W-:-:S02]  /*0440*/  FFMA R23, R23, R10, R22 ;  /* 0x0000000a17177223 */ /* 0x020fc40000000016 */
[----:B------:R-:W-:Y:S02]  /*0450*/  LDS R22, [R4+0x680] ;  /* 0x0006800004167984 */ /* 0x000fe40000000800 */
[----:B------:R-:W-:Y:S02]  /*0460*/  FFMA R27, R26, R11, R23 ;  /* 0x0000000b1a1b7223 */ /* 0x000fe40000000017 */
[----:B------:R-:W-:Y:S04]  /*0470*/  LDS R23, [R4+0x600] ;  /* 0x0006000004177984 */ /* 0x000fe80000000800 */
[----:B------:R-:W2:Y:S01]  /*0480*/  LDS.128 R8, [R5+UR5+0x30] ;  /* 0x0000300505087984 */ /* 0x000ea20008000c00 */
[----:B-1----:R-:W-:-:S03]  /*0490*/  FFMA R25, R12, R25, R27 ;  /* 0x000000190c197223 */ /* 0x002fc6000000001b */
[----:B------:R-:W-:Y:S01]  /*04a0*/  LDS R26, [R4+0x780] ;  /* 0x00078000041a7984 */ /* 0x000fe20000000800 */
[----:B------:R-:W-:-:S03]  /*04b0*/  FFMA R24, R24, R13, R25 ;  /* 0x0000000d18187223 */ /* 0x000fc60000000019 */
[----:B------:R-:W1:Y:S01]  /*04c0*/  LDS R25, [R4+0x700] ;  /* 0x0007000004197984 */ /* 0x000e620000000800 */
[----:B0-----:R-:W-:-:S03]  /*04d0*/  FFMA R19, R19, R14, R24 ;  /* 0x0000000e13137223 */ /* 0x001fc60000000018 */
[----:B------:R-:W-:Y:S01]  /*04e0*/  LDS R24, [R4+0x880] ;  /* 0x0008800004187984 */ /* 0x000fe20000000800 */
[----:B------:R-:W-:-:S03]  /*04f0*/  FFMA R27, R28, R15, R19 ;  /* 0x0000000f1c1b7223 */ /* 0x000fc60000000013 */
[----:B------:R-:W-:Y:S04]  /*0500*/  LDS R19, [R4+0x800] ;  /* 0x0008000004137984 */ /* 0x000fe80000000800 */
[----:B------:R-:W0:Y:S01]  /*0510*/  LDS.128 R12, [R5+UR5+0x40] ;  /* 0x00004005050c7984 */ /* 0x000e220008000c00 */
[----:B--2---:R-:W-:-:S03]  /*0520*/  FFMA R23, R8, R23, R27 ;  /* 0x0000001708177223 */ /* 0x004fc6000000001b */
[----:B------:R-:W2:Y:S04]  /*0530*/  LDS R27, [R4+0x900] ;  /* 0x00090000041b7984 */ /* 0x000ea80000000800 */
[----:B------:R-:W3:Y:S01]  /*0540*/  LDS R28, [R4+0x980] ;  /* 0x00098000041c7984 */ /* 0x000ee20000000800 */
[----:B------:R-:W-:-:S03]  /*0550*/  FFMA R22, R22, R9, R23 ;  /* 0x0000000916167223 */ /* 0x000fc60000000017 */
[----:B------:R-:W-:Y:S01]  /*0560*/  LDS R23, [R4+0xa00] ;  /* 0x000a000004177984 */ /* 0x000fe20000000800 */
[----:B-1----:R-:W-:-:S03]  /*0570*/  FFMA R25, R25, R10, R22 ;  /* 0x0000000a19197223 */ /* 0x002fc60000000016 */
[----:B------:R-:W-:Y:S01]  /*0580*/  LDS R22, [R4+0xa80] ;  /* 0x000a800004167984 */ /* 0x000fe20000000800 */
[----:B------:R-:W-:-:S03]  /*0590*/  FFMA R25, R26, R11, R25 ;  /* 0x0000000b1a197223 */ /* 0x000fc60000000019 */
[----:B------:R-:W1:Y:S04]  /*05a0*/  LDS.128 R8, [R5+UR5+0x50] ;  /* 0x0000500505087984 */ /* 0x000e680008000c00 */
[----:B------:R-:W-:Y:S01]  /*05b0*/  LDS R26, [R4+0xb80] ;  /* 0x000b8000041a7984 */ /* 0x000fe20000000800 */
[----:B0-----:R-:W-:-:S03]  /*05c0*/  FFMA R19, R12, R19, R25 ;  /* 0x000000130c137223 */ /* 0x001fc60000000019 */
[----:B------:R-:W-:Y:S01]  /*05d0*/  LDS R25, [R4+0xc00] ;  /* 0x000c000004197984 */ /* 0x000fe20000000800 */
[----:B------:R-:W-:-:S03]  /*05e0*/  FFMA R24, R24, R13, R19 ;  /* 0x0000000d18187223 */ /* 0x000fc60000000013 */
[----:B------:R-:W0:Y:S01]  /*05f0*/  LDS R19, [R4+0xb00] ;  /* 0x000b000004137984 */ /* 0x000e220000000800 */
[----:B--2---:R-:W-:-:S03]  /*0600*/  FFMA R27, R27, R14, R24 ;  /* 0x0000000e1b1b7223 */ /* 0x004fc60000000018 */
[----:B------:R-:W-:Y:S01]  /*0610*/  LDS R24, [R4+0xc80] ;  /* 0x000c800004187984 */ /* 0x000fe20000000800 */
[----:B---3--:R-:W-:-:S03]  /*0620*/  FFMA R27, R28, R15, R27 ;  /* 0x0000000f1c1b7223 */ /* 0x008fc6000000001b */
[----:B------:R-:W2:Y:S04]  /*0630*/  LDS.128 R12, [R5+UR5+0x60] ;  /* 0x00006005050c7984 */ /* 0x000ea80008000c00 */
[----:B------:R-:W-:Y:S01]  /*0640*/  LDS R28, [R4+0xf00] ;  /* 0x000f0000041c7984 */ /* 0x000fe20000000800 */
[----:B-1----:R-:W-:-:S04]  /*0650*/  FFMA R23, R8, R23, R27 ;  /* 0x0000001708177223 */ /* 0x002fc8000000001b */
[----:B------:R-:W-:Y:S02]  /*0660*/  FFMA R22, R22, R9, R23 ;  /* 0x0000000916167223 */ /* 0x000fe40000000017 */
[----:B------:R-:W1:Y:S02]  /*0670*/  LDS R23, [R4+0xd00] ;  /* 0x000d000004177984 */ /* 0x000e640000000800 */
[----:B0-----:R-:W-:Y:S02]  /*0680*/  FFMA R19, R19, R10, R22 ;  /* 0x0000000a13137223 */ /* 0x001fe40000000016 */
[----:B------:R-:W0:Y:S02]  /*0690*/  LDS R22, [R4+0xd80] ;  /* 0x000d800004167984 */ /* 0x000e240000000800 */
[----:B------:R-:W-:Y:S02]  /*06a0*/  FFMA R27, R26, R11, R19 ;  /* 0x0000000b1a1b7223 */ /* 0x000fe40000000013 */
[----:B------:R-:W-:Y:S04]  /*06b0*/  LDS R19, [R4+0xe00] ;  /* 0x000e000004137984 */ /* 0x000fe80000000800 */
[----:B------:R-:W3:Y:S01]  /*06c0*/  LDS.128 R8, [R5+UR5+0x70] ;  /* 0x0000700505087984 */ /* 0x000ee20008000c00 */
[----:B--2---:R-:W-:-:S03]  /*06d0*/  FFMA R25, R12, R25, R27 ;  /* 0x000000190c197223 */ /* 0x004fc6000000001b */
[----:B------:R-:W2:Y:S01]  /*06e0*/  LDS R12, [R4+0xe80] ;  /* 0x000e8000040c7984 */ /* 0x000ea20000000800 */
[----:B------:R-:W-:-:S03]  /*06f0*/  FFMA R26, R24, R13, R25 ;  /* 0x0000000d181a7223 */ /* 0x000fc60000000019 */
[----:B------:R-:W4:Y:S01]  /*0700*/  LDS R24, [R4+0xf80] ;  /* 0x000f800004187984 */ /* 0x000f220000000800 */
[----:B-1----:R-:W-:Y:S01]  /*0710*/  FFMA R23, R23, R14, R26 ;  /* 0x0000000e17177223 */ /* 0x002fe2000000001a */
[----:B------:R-:W-:-:S04]  /*0720*/  UIADD3 UR4, UPT, UPT, UR4, 0x20, URZ ;  /* 0x0000002004047890 */ /* 0x000fc8000fffe0ff */
[----:B------:R-:W-:Y:S01]  /*0730*/  UISETP.GE.AND UP0, UPT, UR4, UR13, UPT ;  /* 0x0000000d0400728c */ /* 0x000fe2000bf06270 */
[----:B------:R-:W-:Y:S01]  /*0740*/  IADD3 R0, PT, PT, R0, 0x20, RZ ;  /* 0x0000002000007810 */ /* 0x000fe20007ffe0ff */
[----:B0-----:R-:W-:-:S04]  /*0750*/  FFMA R15, R22, R15, R23 ;  /* 0x0000000f160f7223 */ /* 0x001fc80000000017 */
[----:B---3--:R-:W-:-:S04]  /*0760*/  FFMA R15, R8, R19, R15 ;  /* 0x00000013080f7223 */ /* 0x008fc8000000000f */
[----:B--2---:R-:W-:-:S04]  /*0770*/  FFMA R9, R12, R9, R15 ;  /* 0x000000090c097223 */ /* 0x004fc8000000000f */
[----:B------:R-:W-:Y:S01]  /*0780*/  FFMA R9, R28, R10, R9 ;  /* 0x0000000a1c097223 */ /* 0x000fe20000000009 */
[----:B------:R-:W-:Y:S02]  /*0790*/  IADD3 R7, PT, PT, R7, 0x20, RZ ;  /* 0x0000002007077810 */ /* 0x000fe40007ffe0ff */
[----:B------:R-:W-:Y:S01]  /*07a0*/  IADD3 R16, PT, PT, R16, 0x20, RZ ;  /* 0x0000002010107810 */ /* 0x000fe20007ffe0ff */
[----:B----4-:R-:W-:Y:S01]  /*07b0*/  FFMA R23, R24, R11, R9 ;  /* 0x0000000b18177223 */ /* 0x010fe20000000009 */
[----:B------:R-:W-:Y:S01]  /*07c0*/  LEA R3, R2, R3, 0x5 ;  /* 0x0000000302037211 */ /* 0x000fe200078e28ff */
[----:B------:R-:W-:Y:S06]  /*07d0*/  BAR.SYNC.DEFER_BLOCKING 0x0 ;  /* 0x0000000000007b1d */ /* 0x000fec0000010000 */
[----:B------:R-:W-:Y:S05]  /*07e0*/  BRA.U !UP0, `(.L_x_1) ;  /* 0xfffffff908887547 */ /* 0x000fea000b83ffff */
.L_x_0:
[----:B------:R-:W0:Y:S02]  /*07f0*/  LDCU.64 UR6, c[0x0][0x380] ;  /* 0x00007000ff0677ac */ /* 0x000e240008000a00 */
[----:B0-----:R-:W-:-:S04]  /*0800*/  ISETP.GE.AND P0, PT, R17, UR7, PT ;  /* 0x0000000711007c0c */ /* 0x001fc8000bf06270 */
[----:B------:R-:W-:-:S13]  /*0810*/  ISETP.GE.OR P0, PT, R18, UR6, P0 ;  /* 0x0000000612007c0c */ /* 0x000fda0008706670 */
[----:B------:R-:W-:Y:S05]  /*0820*/  @P0 EXIT ;  /* 0x000000000000094d */ /* 0x000fea0003800000 */
[----:B------:R-:W0:Y:S01]  /*0830*/  LDC.64 R2, c[0x0][0x3a8] ;  /* 0x0000ea00ff027b82 */ /* 0x000e220000000a00 */
[----:B------:R-:W-:Y:S01]  /*0840*/  IMAD R17, R18, UR7, R17 ;  /* 0x0000000712117c24 */ /* 0x000fe2000f8e0211 */
[----:B------:R-:W1:Y:S01]  /*0850*/  LDCU UR4, c[0x0][0x3a0] ;  /* 0x00007400ff0477ac */ /* 0x000e620008000800 */
[----:B------:R-:W2:Y:S02]  /*0860*/  LDCU UR5, c[0x0][0x38c] ;  /* 0x00007180ff0577ac */ /* 0x000ea40008000800 */
[----:B0-----:R-:W-:-:S05]  /*0870*/  IMAD.WIDE R2, R17, 0x4, R2 ;  /* 0x0000000411027825 */ /* 0x001fca00078e0202 */
[----:B------:R-:W1:Y:S02]  /*0880*/  LDG.E R0, desc[UR8][R2.64] ;  /* 0x0000000802007981 */ /* 0x000e64000c1e1900 */
[----:B-1----:R-:W-:-:S04]  /*0890*/  FMUL R0, R0, UR4 ;  /* 0x0000000400007c20 */ /* 0x002fc80008400000 */
[----:B--2---:R-:W-:-:S05]  /*08a0*/  FFMA R23, R23, UR5, R0 ;  /* 0x0000000517177c23 */ /* 0x004fca0008000000 */
[----:B------:R-:W-:Y:S01]  /*08b0*/  STG.E desc[UR8][R2.64], R23 ;  /* 0x0000001702007986 */ /* 0x000fe2000c101908 */
[----:B------:R-:W-:Y:S05]  /*08c0*/  EXIT ;  /* 0x000000000000794d */ /* 0x000fea0003800000 */
.L_x_2:
[----:B------:R-:W-:-:S00]  /*08d0*/  BRA `(.L_x_2) ;  /* 0xfffffffc00fc7947 */ /* 0x000fc0000383ffff */
[----:B------:R-:W-:-:S00]  /*08e0*/  NOP ;  /* 0x0000000000007918 */ /* 0x000fc00000000000 */
        /* <DEDUP_REMOVED lines=9> */
.L_x_3:


//--------------------- .nv.shared._Z22sgemm_shared_mem_blockiiifPKfS0_fPf --------------------------
	.section	.nv.shared._Z22sgemm_shared_mem_blockiiifPKfS0_fPf,"aw",@nobits
	.sectionflags	@""
	.align	4
.nv.shared._Z22sgemm_shared_mem_blockiiifPKfS0_fPf:
	.zero		9216


//--------------------- .nv.shared.reserved.0     --------------------------
	.section	.nv.shared.reserved.0,"aw",@nobits
	.weak		__nv_reservedSMEM_offset_0_alias
	.size		__nv_reservedSMEM_offset_0_alias, 0, 64
	.other		__nv_reservedSMEM_offset_0_alias,@"STO_CUDA_RESERVED_SHARED STV_DEFAULT"
__nv_reservedSMEM_offset_0_alias:
	.zero		0
	.zero		64


//--------------------- .nv.constant0._Z22sgemm_shared_mem_blockiiifPKfS0_fPf --------------------------
	.section	.nv.constant0._Z22sgemm_shared_mem_blockiiifPKfS0_fPf,"a",@progbits
	.sectionflags	@""
	.align	4
.nv.constant0._Z22sgemm_shared_mem_blockiiifPKfS0_fPf:
	.zero		944


//--------------------- SYMBOLS --------------------------

	.type		.nv.reservedSmem.offset0,@object
	.size		.nv.reservedSmem.offset0,0x4
	.type		.nv.reservedSmem.cap,@object
	.size		.nv.reservedSmem.cap,0x4
